//
// Generated by NVIDIA NVVM Compiler
//
// Compiler Build ID: CL-36424714
// Cuda compilation tools, release 13.0, V13.0.88
// Based on NVVM 20.0.0
//

.version 9.0
.target sm_100
.address_size 64

	// .globl	_Z16gemm_cuda_kernelI6__halfEvPT_PKS1_S4_iiiS1_S1_

.visible .entry _Z16gemm_cuda_kernelI6__halfEvPT_PKS1_S4_iiiS1_S1_(
	.param .u64 .ptr .align 1 _Z16gemm_cuda_kernelI6__halfEvPT_PKS1_S4_iiiS1_S1__param_0,
	.param .u64 .ptr .align 1 _Z16gemm_cuda_kernelI6__halfEvPT_PKS1_S4_iiiS1_S1__param_1,
	.param .u64 .ptr .align 1 _Z16gemm_cuda_kernelI6__halfEvPT_PKS1_S4_iiiS1_S1__param_2,
	.param .u32 _Z16gemm_cuda_kernelI6__halfEvPT_PKS1_S4_iiiS1_S1__param_3,
	.param .u32 _Z16gemm_cuda_kernelI6__halfEvPT_PKS1_S4_iiiS1_S1__param_4,
	.param .u32 _Z16gemm_cuda_kernelI6__halfEvPT_PKS1_S4_iiiS1_S1__param_5,
	.param .align 2 .b8 _Z16gemm_cuda_kernelI6__halfEvPT_PKS1_S4_iiiS1_S1__param_6[2],
	.param .align 2 .b8 _Z16gemm_cuda_kernelI6__halfEvPT_PKS1_S4_iiiS1_S1__param_7[2]
)
{
	.reg .pred 	%p<13>;
	.reg .b16 	%rs<37>;
	.reg .b32 	%r<91>;
	.reg .b32 	%f<73>;
	.reg .b64 	%rd<70>;

	ld.param.u16 	%rs2, [_Z16gemm_cuda_kernelI6__halfEvPT_PKS1_S4_iiiS1_S1__param_7];
	ld.param.u16 	%rs1, [_Z16gemm_cuda_kernelI6__halfEvPT_PKS1_S4_iiiS1_S1__param_6];
	ld.param.u64 	%rd4, [_Z16gemm_cuda_kernelI6__halfEvPT_PKS1_S4_iiiS1_S1__param_1];
	ld.param.u64 	%rd5, [_Z16gemm_cuda_kernelI6__halfEvPT_PKS1_S4_iiiS1_S1__param_2];
	ld.param.u32 	%r46, [_Z16gemm_cuda_kernelI6__halfEvPT_PKS1_S4_iiiS1_S1__param_3];
	ld.param.u32 	%r44, [_Z16gemm_cuda_kernelI6__halfEvPT_PKS1_S4_iiiS1_S1__param_4];
	ld.param.u32 	%r45, [_Z16gemm_cuda_kernelI6__halfEvPT_PKS1_S4_iiiS1_S1__param_5];
	cvta.to.global.u64 	%rd1, %rd5;
	cvta.to.global.u64 	%rd2, %rd4;
	mov.u32 	%r47, %ctaid.y;
	shl.b32 	%r48, %r47, 5;
	mov.u32 	%r49, %tid.y;
	add.s32 	%r1, %r48, %r49;
	mov.u32 	%r50, %ctaid.x;
	shl.b32 	%r2, %r50, 5;
	mov.u32 	%r3, %tid.x;
	add.s32 	%r4, %r2, %r3;
	setp.ge.u32 	%p1, %r1, %r46;
	setp.ge.u32 	%p2, %r4, %r44;
	or.pred  	%p3, %p1, %p2;
	@%p3 bra 	$L__BB0_14;
	setp.lt.s32 	%p4, %r45, 1;
	mov.f32 	%f72, 0f00000000;
	@%p4 bra 	$L__BB0_13;
	mul.lo.s32 	%r5, %r45, %r1;
	and.b32  	%r6, %r45, 7;
	setp.lt.u32 	%p5, %r45, 8;
	mov.f32 	%f72, 0f00000000;
	mov.b32 	%r89, 0;
	@%p5 bra 	$L__BB0_5;
	and.b32  	%r89, %r45, 2147483640;
	neg.s32 	%r87, %r89;
	add.s32 	%r52, %r3, %r44;
	add.s32 	%r86, %r52, %r2;
	shl.b32 	%r10, %r44, 3;
	shl.b32 	%r53, %r44, 1;
	add.s32 	%r85, %r4, %r53;
	mad.lo.s32 	%r84, %r44, 3, %r4;
	shl.b32 	%r54, %r44, 2;
	add.s32 	%r83, %r4, %r54;
	mad.lo.s32 	%r82, %r44, 5, %r4;
	mad.lo.s32 	%r81, %r44, 6, %r4;
	mad.lo.s32 	%r80, %r44, 7, %r4;
	add.s32 	%r78, %r5, 3;
	mov.f32 	%f72, 0f00000000;
	mov.u32 	%r79, %r4;
$L__BB0_4:
	.pragma "nounroll";
	add.s32 	%r55, %r78, -3;
	mul.wide.u32 	%rd6, %r55, 2;
	add.s64 	%rd7, %rd2, %rd6;
	ld.global.u16 	%rs3, [%rd7];
	// begin inline asm
	{  cvt.f32.f16 %f17, %rs3;}

	// end inline asm
	mul.wide.u32 	%rd8, %r79, 2;
	add.s64 	%rd9, %rd1, %rd8;
	ld.global.u16 	%rs4, [%rd9];
	// begin inline asm
	{  cvt.f32.f16 %f18, %rs4;}

	// end inline asm
	fma.rn.f32 	%f33, %f17, %f18, %f72;
	add.s32 	%r56, %r78, -2;
	mul.wide.u32 	%rd10, %r56, 2;
	add.s64 	%rd11, %rd2, %rd10;
	ld.global.u16 	%rs5, [%rd11];
	// begin inline asm
	{  cvt.f32.f16 %f19, %rs5;}

	// end inline asm
	mul.wide.u32 	%rd12, %r86, 2;
	add.s64 	%rd13, %rd1, %rd12;
	ld.global.u16 	%rs6, [%rd13];
	// begin inline asm
	{  cvt.f32.f16 %f20, %rs6;}

	// end inline asm
	fma.rn.f32 	%f34, %f19, %f20, %f33;
	add.s32 	%r57, %r78, -1;
	mul.wide.u32 	%rd14, %r57, 2;
	add.s64 	%rd15, %rd2, %rd14;
	ld.global.u16 	%rs7, [%rd15];
	// begin inline asm
	{  cvt.f32.f16 %f21, %rs7;}

	// end inline asm
	mul.wide.u32 	%rd16, %r85, 2;
	add.s64 	%rd17, %rd1, %rd16;
	ld.global.u16 	%rs8, [%rd17];
	// begin inline asm
	{  cvt.f32.f16 %f22, %rs8;}

	// end inline asm
	fma.rn.f32 	%f35, %f21, %f22, %f34;
	add.s32 	%r58, %r78, 4;
	mul.wide.u32 	%rd18, %r78, 2;
	add.s64 	%rd19, %rd2, %rd18;
	ld.global.u16 	%rs9, [%rd19];
	// begin inline asm
	{  cvt.f32.f16 %f23, %rs9;}

	// end inline asm
	mul.wide.u32 	%rd20, %r84, 2;
	add.s64 	%rd21, %rd1, %rd20;
	ld.global.u16 	%rs10, [%rd21];
	// begin inline asm
	{  cvt.f32.f16 %f24, %rs10;}

	// end inline asm
	fma.rn.f32 	%f36, %f23, %f24, %f35;
	add.s32 	%r59, %r78, 1;
	mul.wide.u32 	%rd22, %r59, 2;
	add.s64 	%rd23, %rd2, %rd22;
	ld.global.u16 	%rs11, [%rd23];
	// begin inline asm
	{  cvt.f32.f16 %f25, %rs11;}

	// end inline asm
	mul.wide.u32 	%rd24, %r83, 2;
	add.s64 	%rd25, %rd1, %rd24;
	ld.global.u16 	%rs12, [%rd25];
	// begin inline asm
	{  cvt.f32.f16 %f26, %rs12;}

	// end inline asm
	fma.rn.f32 	%f37, %f25, %f26, %f36;
	add.s32 	%r60, %r78, 2;
	mul.wide.u32 	%rd26, %r60, 2;
	add.s64 	%rd27, %rd2, %rd26;
	ld.global.u16 	%rs13, [%rd27];
	// begin inline asm
	{  cvt.f32.f16 %f27, %rs13;}

	// end inline asm
	mul.wide.u32 	%rd28, %r82, 2;
	add.s64 	%rd29, %rd1, %rd28;
	ld.global.u16 	%rs14, [%rd29];
	// begin inline asm
	{  cvt.f32.f16 %f28, %rs14;}

	// end inline asm
	fma.rn.f32 	%f38, %f27, %f28, %f37;
	add.s32 	%r61, %r78, 3;
	mul.wide.u32 	%rd30, %r61, 2;
	add.s64 	%rd31, %rd2, %rd30;
	ld.global.u16 	%rs15, [%rd31];
	// begin inline asm
	{  cvt.f32.f16 %f29, %rs15;}

	// end inline asm
	mul.wide.u32 	%rd32, %r81, 2;
	add.s64 	%rd33, %rd1, %rd32;
	ld.global.u16 	%rs16, [%rd33];
	// begin inline asm
	{  cvt.f32.f16 %f30, %rs16;}

	// end inline asm
	fma.rn.f32 	%f39, %f29, %f30, %f38;
	mul.wide.u32 	%rd34, %r58, 2;
	add.s64 	%rd35, %rd2, %rd34;
	ld.global.u16 	%rs17, [%rd35];
	// begin inline asm
	{  cvt.f32.f16 %f31, %rs17;}

	// end inline asm
	mul.wide.u32 	%rd36, %r80, 2;
	add.s64 	%rd37, %rd1, %rd36;
	ld.global.u16 	%rs18, [%rd37];
	// begin inline asm
	{  cvt.f32.f16 %f32, %rs18;}

	// end inline asm
	fma.rn.f32 	%f72, %f31, %f32, %f39;
	add.s32 	%r87, %r87, 8;
	add.s32 	%r86, %r86, %r10;
	add.s32 	%r85, %r85, %r10;
	add.s32 	%r84, %r84, %r10;
	add.s32 	%r83, %r83, %r10;
	add.s32 	%r82, %r82, %r10;
	add.s32 	%r81, %r81, %r10;
	add.s32 	%r80, %r80, %r10;
	add.s32 	%r79, %r79, %r10;
	add.s32 	%r78, %r78, 8;
	setp.ne.s32 	%p6, %r87, 0;
	@%p6 bra 	$L__BB0_4;
$L__BB0_5:
	setp.eq.s32 	%p7, %r6, 0;
	@%p7 bra 	$L__BB0_13;
	and.b32  	%r39, %r45, 3;
	setp.lt.u32 	%p8, %r6, 4;
	@%p8 bra 	$L__BB0_8;
	add.s32 	%r62, %r89, %r5;
	mul.wide.u32 	%rd38, %r62, 2;
	add.s64 	%rd39, %rd2, %rd38;
	ld.global.u16 	%rs19, [%rd39];
	// begin inline asm
	{  cvt.f32.f16 %f41, %rs19;}

	// end inline asm
	mad.lo.s32 	%r63, %r89, %r44, %r4;
	mul.wide.u32 	%rd40, %r63, 2;
	add.s64 	%rd41, %rd1, %rd40;
	ld.global.u16 	%rs20, [%rd41];
	// begin inline asm
	{  cvt.f32.f16 %f42, %rs20;}

	// end inline asm
	fma.rn.f32 	%f49, %f41, %f42, %f72;
	add.s32 	%r64, %r62, 1;
	mul.wide.u32 	%rd42, %r64, 2;
	add.s64 	%rd43, %rd2, %rd42;
	ld.global.u16 	%rs21, [%rd43];
	// begin inline asm
	{  cvt.f32.f16 %f43, %rs21;}

	// end inline asm
	add.s32 	%r65, %r63, %r44;
	mul.wide.u32 	%rd44, %r65, 2;
	add.s64 	%rd45, %rd1, %rd44;
	ld.global.u16 	%rs22, [%rd45];
	// begin inline asm
	{  cvt.f32.f16 %f44, %rs22;}

	// end inline asm
	fma.rn.f32 	%f50, %f43, %f44, %f49;
	add.s32 	%r66, %r62, 2;
	mul.wide.u32 	%rd46, %r66, 2;
	add.s64 	%rd47, %rd2, %rd46;
	ld.global.u16 	%rs23, [%rd47];
	// begin inline asm
	{  cvt.f32.f16 %f45, %rs23;}

	// end inline asm
	add.s32 	%r67, %r65, %r44;
	mul.wide.u32 	%rd48, %r67, 2;
	add.s64 	%rd49, %rd1, %rd48;
	ld.global.u16 	%rs24, [%rd49];
	// begin inline asm
	{  cvt.f32.f16 %f46, %rs24;}

	// end inline asm
	fma.rn.f32 	%f51, %f45, %f46, %f50;
	add.s32 	%r68, %r62, 3;
	mul.wide.u32 	%rd50, %r68, 2;
	add.s64 	%rd51, %rd2, %rd50;
	ld.global.u16 	%rs25, [%rd51];
	// begin inline asm
	{  cvt.f32.f16 %f47, %rs25;}

	// end inline asm
	add.s32 	%r69, %r67, %r44;
	mul.wide.u32 	%rd52, %r69, 2;
	add.s64 	%rd53, %rd1, %rd52;
	ld.global.u16 	%rs26, [%rd53];
	// begin inline asm
	{  cvt.f32.f16 %f48, %rs26;}

	// end inline asm
	fma.rn.f32 	%f72, %f47, %f48, %f51;
	add.s32 	%r89, %r89, 4;
$L__BB0_8:
	setp.eq.s32 	%p9, %r39, 0;
	@%p9 bra 	$L__BB0_13;
	setp.eq.s32 	%p10, %r39, 1;
	@%p10 bra 	$L__BB0_11;
	add.s32 	%r70, %r89, %r5;
	mul.wide.u32 	%rd54, %r70, 2;
	add.s64 	%rd55, %rd2, %rd54;
	ld.global.u16 	%rs27, [%rd55];
	// begin inline asm
	{  cvt.f32.f16 %f53, %rs27;}

	// end inline asm
	mad.lo.s32 	%r71, %r89, %r44, %r4;
	mul.wide.u32 	%rd56, %r71, 2;
	add.s64 	%rd57, %rd1, %rd56;
	ld.global.u16 	%rs28, [%rd57];
	// begin inline asm
	{  cvt.f32.f16 %f54, %rs28;}

	// end inline asm
	fma.rn.f32 	%f57, %f53, %f54, %f72;
	add.s32 	%r72, %r70, 1;
	mul.wide.u32 	%rd58, %r72, 2;
	add.s64 	%rd59, %rd2, %rd58;
	ld.global.u16 	%rs29, [%rd59];
	// begin inline asm
	{  cvt.f32.f16 %f55, %rs29;}

	// end inline asm
	add.s32 	%r73, %r71, %r44;
	mul.wide.u32 	%rd60, %r73, 2;
	add.s64 	%rd61, %rd1, %rd60;
	ld.global.u16 	%rs30, [%rd61];
	// begin inline asm
	{  cvt.f32.f16 %f56, %rs30;}

	// end inline asm
	fma.rn.f32 	%f72, %f55, %f56, %f57;
	add.s32 	%r89, %r89, 2;
$L__BB0_11:
	and.b32  	%r74, %r45, 1;
	setp.eq.b32 	%p11, %r74, 1;
	not.pred 	%p12, %p11;
	@%p12 bra 	$L__BB0_13;
	add.s32 	%r75, %r89, %r5;
	mul.wide.u32 	%rd62, %r75, 2;
	add.s64 	%rd63, %rd2, %rd62;
	ld.global.u16 	%rs31, [%rd63];
	// begin inline asm
	{  cvt.f32.f16 %f58, %rs31;}

	// end inline asm
	mad.lo.s32 	%r76, %r89, %r44, %r4;
	mul.wide.u32 	%rd64, %r76, 2;
	add.s64 	%rd65, %rd1, %rd64;
	ld.global.u16 	%rs32, [%rd65];
	// begin inline asm
	{  cvt.f32.f16 %f59, %rs32;}

	// end inline asm
	fma.rn.f32 	%f72, %f58, %f59, %f72;
$L__BB0_13:
	ld.param.u64 	%rd69, [_Z16gemm_cuda_kernelI6__halfEvPT_PKS1_S4_iiiS1_S1__param_0];
	// begin inline asm
	{  cvt.f32.f16 %f60, %rs1;}

	// end inline asm
	// begin inline asm
	{  cvt.f32.f16 %f61, %rs2;}

	// end inline asm
	mad.lo.s32 	%r77, %r44, %r1, %r4;
	cvta.to.global.u64 	%rd66, %rd69;
	mul.wide.u32 	%rd67, %r77, 2;
	add.s64 	%rd68, %rd66, %rd67;
	ld.global.u16 	%rs35, [%rd68];
	// begin inline asm
	{  cvt.f32.f16 %f62, %rs35;}

	// end inline asm
	mul.f32 	%f64, %f61, %f62;
	fma.rn.f32 	%f63, %f72, %f60, %f64;
	// begin inline asm
	{  cvt.rn.f16.f32 %rs36, %f63;}

	// end inline asm
	st.global.u16 	[%rd68], %rs36;
$L__BB0_14:
	ret;

}


// ===== COMPILED SASS (sm_100) =====

	.target	sm_100

	.elftype	@"ET_EXEC"


//--------------------- .note.nv.tkinfo           --------------------------
	.section	.note.nv.tkinfo,"",@"SHT_NOTE"
	.sectionflags	@"SHF_NOTE_NV_TKINFO"
	.tkinfo
        /*0018*/ 	.word	0x00000002
        /*0030*/ 	.string	""
        /*0030*/ 	.string	"ptxas"
        /*0030*/ 	.string	"Cuda compilation tools, release 13.0, V13.0.88"
        /*0030*/ 	.string	"Build cuda_13.0.r13.0/compiler.36424714_0"
        /*0030*/ 	.string	"-arch sm_100 -m 64 "



//--------------------- .note.nv.cuinfo           --------------------------
	.section	.note.nv.cuinfo,"",@"SHT_NOTE"
	.sectionflags	@"SHF_NOTE_NV_CUINFO"
        /*0018*/ 	.short	0x0002
        /*001a*/ 	.short	0x0064
        /*001c*/ 	.short	0x0082
	.zero		2


//--------------------- .nv.info                  --------------------------
	.section	.nv.info,"",@"SHT_CUDA_INFO"
	.align	4


	//----- nvinfo : EIATTR_REGCOUNT
	.align		4
        /*0000*/ 	.byte	0x04, 0x2f
        /*0002*/ 	.short	(.L_1 - .L_0)
	.align		4
.L_0:
        /*0004*/ 	.word	index@(_Z16gemm_cuda_kernelI6__halfEvPT_PKS1_S4_iiiS1_S1_)
        /*0008*/ 	.word	0x00000020


	//----- nvinfo : EIATTR_FRAME_SIZE
	.align		4
.L_1:
        /*000c*/ 	.byte	0x04, 0x11
        /*000e*/ 	.short	(.L_3 - .L_2)
	.align		4
.L_2:
        /*0010*/ 	.word	index@(_Z16gemm_cuda_kernelI6__halfEvPT_PKS1_S4_iiiS1_S1_)
        /*0014*/ 	.word	0x00000000


	//----- nvinfo : EIATTR_MIN_STACK_SIZE
	.align		4
.L_3:
        /*0018*/ 	.byte	0x04, 0x12
        /*001a*/ 	.short	(.L_5 - .L_4)
	.align		4
.L_4:
        /*001c*/ 	.word	index@(_Z16gemm_cuda_kernelI6__halfEvPT_PKS1_S4_iiiS1_S1_)
        /*0020*/ 	.word	0x00000000
.L_5:


//--------------------- .nv.compat                --------------------------
	.section	.nv.compat,"",@"SHT_CUDA_COMPAT_INFO"
	.align	4
        /*0000*/ 	.byte	0x02, 0x09, 0x00, 0x00, 0x02, 0x02, 0x01, 0x00, 0x02, 0x05, 0x05, 0x00, 0x03, 0x07, 0x01, 0x01
        /*0010*/ 	.byte	0x02, 0x03, 0x00, 0x00, 0x02, 0x06, 0x01, 0x00, 0x04, 0x0b, 0x08, 0x00, 0x09, 0x00, 0x00, 0x00
        /*0020*/ 	.byte	0x00, 0x00, 0x00, 0x00


//--------------------- .nv.info._Z16gemm_cuda_kernelI6__halfEvPT_PKS1_S4_iiiS1_S1_ --------------------------
	.section	.nv.info._Z16gemm_cuda_kernelI6__halfEvPT_PKS1_S4_iiiS1_S1_,"",@"SHT_CUDA_INFO"
	.sectionflags	@""
	.align	4


	//----- nvinfo : EIATTR_CUDA_API_VERSION
	.align		4
        /*0000*/ 	.byte	0x04, 0x37
        /*0002*/ 	.short	(.L_7 - .L_6)
.L_6:
        /*0004*/ 	.word	0x00000082


	//----- nvinfo : EIATTR_KPARAM_INFO
	.align		4
.L_7:
        /*0008*/ 	.byte	0x04, 0x17
        /*000a*/ 	.short	(.L_9 - .L_8)
.L_8:
        /*000c*/ 	.word	0x00000000
        /*0010*/ 	.short	0x0007
        /*0012*/ 	.short	0x0026
        /*0014*/ 	.byte	0x00, 0xf0, 0x09, 0x00


	//----- nvinfo : EIATTR_KPARAM_INFO
	.align		4
.L_9:
        /*0018*/ 	.byte	0x04, 0x17
        /*001a*/ 	.short	(.L_11 - .L_10)
.L_10:
        /*001c*/ 	.word	0x00000000
        /*0020*/ 	.short	0x0006
        /*0022*/ 	.short	0x0024
        /*0024*/ 	.byte	0x00, 0xf0, 0x09, 0x00


	//----- nvinfo : EIATTR_KPARAM_INFO
	.align		4
.L_11:
        /*0028*/ 	.byte	0x04, 0x17
        /*002a*/ 	.short	(.L_13 - .L_12)
.L_12:
        /*002c*/ 	.word	0x00000000
        /*0030*/ 	.short	0x0005
        /*0032*/ 	.short	0x0020
        /*0034*/ 	.byte	0x00, 0xf0, 0x11, 0x00


	//----- nvinfo : EIATTR_KPARAM_INFO
	.align		4
.L_13:
        /*0038*/ 	.byte	0x04, 0x17
        /*003a*/ 	.short	(.L_15 - .L_14)
.L_14:
        /*003c*/ 	.word	0x00000000
        /*0040*/ 	.short	0x0004
        /*0042*/ 	.short	0x001c
        /*0044*/ 	.byte	0x00, 0xf0, 0x11, 0x00


	//----- nvinfo : EIATTR_KPARAM_INFO
	.align		4
.L_15:
        /*0048*/ 	.byte	0x04, 0x17
        /*004a*/ 	.short	(.L_17 - .L_16)
.L_16:
        /*004c*/ 	.word	0x00000000
        /*0050*/ 	.short	0x0003
        /*0052*/ 	.short	0x0018
        /*0054*/ 	.byte	0x00, 0xf0, 0x11, 0x00


	//----- nvinfo : EIATTR_KPARAM_INFO
	.align		4
.L_17:
        /*0058*/ 	.byte	0x04, 0x17
        /*005a*/ 	.short	(.L_19 - .L_18)
.L_18:
        /*005c*/ 	.word	0x00000000
        /*0060*/ 	.short	0x0002
        /*0062*/ 	.short	0x0010
        /*0064*/ 	.byte	0x00, 0xf5, 0x21, 0x00


	//----- nvinfo : EIATTR_KPARAM_INFO
	.align		4
.L_19:
        /*0068*/ 	.byte	0x04, 0x17
        /*006a*/ 	.short	(.L_21 - .L_20)
.L_20:
        /*006c*/ 	.word	0x00000000
        /*0070*/ 	.short	0x0001
        /*0072*/ 	.short	0x0008
        /*0074*/ 	.byte	0x00, 0xf5, 0x21, 0x00


	//----- nvinfo : EIATTR_KPARAM_INFO
	.align		4
.L_21:
        /*0078*/ 	.byte	0x04, 0x17
        /*007a*/ 	.short	(.L_23 - .L_22)
.L_22:
        /*007c*/ 	.word	0x00000000
        /*0080*/ 	.short	0x0000
        /*0082*/ 	.short	0x0000
        /*0084*/ 	.byte	0x00, 0xf5, 0x21, 0x00


	//----- nvinfo : EIATTR_SPARSE_MMA_MASK
	.align		4
.L_23:
        /*0088*/ 	.byte	0x03, 0x50
        /*008a*/ 	.short	0x0000


	//----- nvinfo : EIATTR_MAXREG_COUNT
	.align		4
        /*008c*/ 	.byte	0x03, 0x1b
        /*008e*/ 	.short	0x00ff


	//----- nvinfo : EIATTR_MERCURY_ISA_VERSION
	.align		4
        /*0090*/ 	.byte	0x03, 0x5f
        /*0092*/ 	.short	0x0101


	//----- nvinfo : EIATTR_VRC_CTA_INIT_COUNT
	.align		4
        /*0094*/ 	.byte	0x02, 0x4a
	.zero		1
	.zero		1


	//----- nvinfo : EIATTR_EXIT_INSTR_OFFSETS
	.align		4
        /*0098*/ 	.byte	0x04, 0x1c
        /*009a*/ 	.short	(.L_25 - .L_24)


	//   ....[0]....
.L_24:
        /*009c*/ 	.word	0x000000a0


	//   ....[1]....
        /*00a0*/ 	.word	0x00000cf0


	//----- nvinfo : EIATTR_CBANK_PARAM_SIZE
	.align		4
.L_25:
        /*00a4*/ 	.byte	0x03, 0x19
        /*00a6*/ 	.short	0x0028


	//----- nvinfo : EIATTR_PARAM_CBANK
	.align		4
        /*00a8*/ 	.byte	0x04, 0x0a
        /*00aa*/ 	.short	(.L_27 - .L_26)
	.align		4
.L_26:
        /*00ac*/ 	.word	index@(.nv.constant0._Z16gemm_cuda_kernelI6__halfEvPT_PKS1_S4_iiiS1_S1_)
        /*00b0*/ 	.short	0x0380
        /*00b2*/ 	.short	0x0028


	//----- nvinfo : EIATTR_SW_WAR
	.align		4
.L_27:
        /*00b4*/ 	.byte	0x04, 0x36
        /*00b6*/ 	.short	(.L_29 - .L_28)
.L_28:
        /*00b8*/ 	.word	0x00000008
.L_29:


//--------------------- .nv.callgraph             --------------------------
	.section	.nv.callgraph,"",@"SHT_CUDA_CALLGRAPH"
	.align	4
	.sectionentsize	8
	.align		4
        /*0000*/ 	.word	0x00000000
	.align		4
        /*0004*/ 	.word	0xffffffff
	.align		4
        /*0008*/ 	.word	0x00000000
	.align		4
        /*000c*/ 	.word	0xfffffffe
	.align		4
        /*0010*/ 	.word	0x00000000
	.align		4
        /*0014*/ 	.word	0xfffffffd
	.align		4
        /*0018*/ 	.word	0x00000000
	.align		4
        /*001c*/ 	.word	0xfffffffc


//--------------------- .text._Z16gemm_cuda_kernelI6__halfEvPT_PKS1_S4_iiiS1_S1_ --------------------------
	.section	.text._Z16gemm_cuda_kernelI6__halfEvPT_PKS1_S4_iiiS1_S1_,"ax",@progbits
	.align	128
        .global         _Z16gemm_cuda_kernelI6__halfEvPT_PKS1_S4_iiiS1_S1_
        .type           _Z16gemm_cuda_kernelI6__halfEvPT_PKS1_S4_iiiS1_S1_,@function
        .size           _Z16gemm_cuda_kernelI6__halfEvPT_PKS1_S4_iiiS1_S1_,(.L_x_6 - _Z16gemm_cuda_kernelI6__halfEvPT_PKS1_S4_iiiS1_S1_)
        .other          _Z16gemm_cuda_kernelI6__halfEvPT_PKS1_S4_iiiS1_S1_,@"STO_CUDA_ENTRY STV_DEFAULT"
_Z16gemm_cuda_kernelI6__halfEvPT_PKS1_S4_iiiS1_S1_:
.text._Z16gemm_cuda_kernelI6__halfEvPT_PKS1_S4_iiiS1_S1_:
[----:B------:R-:W-:Y:S01]  /*0000*/  LDC R1, c[0x0][0x37c] ;  /* 0x0000df00ff017b82 */ /* 0x000fe20000000800 */
[----:B------:R-:W0:Y:S07]  /*0010*/  S2R R9, SR_CTAID.X ;  /* 0x0000000000097919 */ /* 0x000e2e0000002500 */
[----:B------:R-:W1:Y:S01]  /*0020*/  LDC.64 R4, c[0x0][0x398] ;  /* 0x0000e600ff047b82 */ /* 0x000e620000000a00 */
[----:B------:R-:W0:Y:S01]  /*0030*/  S2R R8, SR_TID.X ;  /* 0x0000000000087919 */ /* 0x000e220000002100 */
[----:B------:R-:W2:Y:S01]  /*0040*/  S2R R3, SR_CTAID.Y ;  /* 0x0000000000037919 */ /* 0x000ea20000002600 */
[----:B------:R-:W2:Y:S01]  /*0050*/  S2R R2, SR_TID.Y ;  /* 0x0000000000027919 */ /* 0x000ea20000002200 */
[----:B0-----:R-:W-:-:S04]  /*0060*/  LEA R0, R9, R8, 0x5 ;  /* 0x0000000809007211 */ /* 0x001fc800078e28ff */
[----:B-1----:R-:W-:Y:S02]  /*0070*/  ISETP.GE.U32.AND P0, PT, R0, R5, PT ;  /* 0x000000050000720c */ /* 0x002fe40003f06070 */
[----:B--2---:R-:W-:-:S04]  /*0080*/  LEA R3, R3, R2, 0x5 ;  /* 0x0000000203037211 */ /* 0x004fc800078e28ff */
[----:B------:R-:W-:-:S13]  /*0090*/  ISETP.GE.U32.OR P0, PT, R3, R4, P0 ;  /* 0x000000040300720c */ /* 0x000fda0000706470 */
[----:B------:R-:W-:Y:S05]  /*00a0*/  @P0 EXIT ;  /* 0x000000000000094d */ /* 0x000fea0003800000 */
[----:B------:R-:W0:Y:S01]  /*00b0*/  LDC R2, c[0x0][0x3a0] ;  /* 0x0000e800ff027b82 */ /* 0x000e220000000800 */
[----:B------:R-:W1:Y:S01]  /*00c0*/  LDCU.64 UR4, c[0x0][0x358] ;  /* 0x00006b00ff0477ac */ /* 0x000e620008000a00 */
[----:B------:R-:W-:Y:S01]  /*00d0*/  HFMA2 R24, -RZ, RZ, 0, 0 ;  /* 0x00000000ff187431 */ /* 0x000fe200000001ff */
[----:B0-----:R-:W-:-:S13]  /*00e0*/  ISETP.GE.AND P0, PT, R2, 0x1, PT ;  /* 0x000000010200780c */ /* 0x001fda0003f06270 */
[----:B-1----:R-:W-:Y:S05]  /*00f0*/  @!P0 BRA `(.L_x_0) ;  /* 0x0000000800c88947 */ /* 0x002fea0003800000 */
[C---:B------:R-:W-:Y:S02]  /*0100*/  ISETP.GE.U32.AND P1, PT, R2.reuse, 0x8, PT ;  /* 0x000000080200780c */ /* 0x040fe40003f26070 */
[----:B------:R-:W-:Y:S02]  /*0110*/  LOP3.LUT R6, R2, 0x7, RZ, 0xc0, !PT ;  /* 0x0000000702067812 */ /* 0x000fe400078ec0ff */
[----:B------:R-:W-:Y:S02]  /*0120*/  MOV R24, RZ ;  /* 0x000000ff00187202 */ /* 0x000fe40000000f00 */
[----:B------:R-:W-:Y:S02]  /*0130*/  ISETP.NE.AND P0, PT, R6, RZ, PT ;  /* 0x000000ff0600720c */ /* 0x000fe40003f05270 */
[----:B------:R-:W-:-:S05]  /*0140*/  MOV R7, RZ ;  /* 0x000000ff00077202 */ /* 0x000fca0000000f00 */
[----:B------:R-:W-:Y:S06]  /*0150*/  @!P1 BRA `(.L_x_1) ;  /* 0x0000000400689947 */ /* 0x000fec0003800000 */
[----:B------:R-:W-:Y:S01]  /*0160*/  IADD3 R4, PT, PT, R8, R5, RZ ;  /* 0x0000000508047210 */ /* 0x000fe20007ffe0ff */
[C-C-:B------:R-:W-:Y:S01]  /*0170*/  IMAD R8, R5.reuse, 0x3, R0.reuse ;  /* 0x0000000305087824 */ /* 0x140fe200078e0200 */
[----:B------:R-:W-:Y:S01]  /*0180*/  LOP3.LUT R7, R2, 0x7ffffff8, RZ, 0xc0, !PT ;  /* 0x7ffffff802077812 */ /* 0x000fe200078ec0ff */
[--C-:B------:R-:W-:Y:S01]  /*0190*/  IMAD R14, R5, 0x5, R0.reuse ;  /* 0x00000005050e7824 */ /* 0x100fe200078e0200 */
[----:B------:R-:W-:Y:S01]  /*01a0*/  LEA R4, R9, R4, 0x5 ;  /* 0x0000000409047211 */ /* 0x000fe200078e28ff */
[C-C-:B------:R-:W-:Y:S01]  /*01b0*/  IMAD R9, R5.reuse, 0x6, R0.reuse ;  /* 0x0000000605097824 */ /* 0x140fe200078e0200 */
[CC--:B------:R-:W-:Y:S01]  /*01c0*/  LEA R10, R5.reuse, R0.reuse, 0x1 ;  /* 0x00000000050a7211 */ /* 0x0c0fe200078e08ff */
[C---:B------:R-:W-:Y:S01]  /*01d0*/  IMAD R11, R5.reuse, 0x7, R0 ;  /* 0x00000007050b7824 */ /* 0x040fe200078e0200 */
[----:B------:R-:W-:Y:S01]  /*01e0*/  LEA R12, R5, R0, 0x2 ;  /* 0x00000000050c7211 */ /* 0x000fe200078e10ff */
[----:B------:R-:W-:Y:S01]  /*01f0*/  IMAD R15, R3, R2, 0x3 ;  /* 0x00000003030f7424 */ /* 0x000fe200078e0202 */
[----:B------:R-:W-:-:S02]  /*0200*/  MOV R24, RZ ;  /* 0x000000ff00187202 */ /* 0x000fc40000000f00 */
[----:B------:R-:W-:Y:S02]  /*0210*/  MOV R13, R0 ;  /* 0x00000000000d7202 */ /* 0x000fe40000000f00 */
[----:B------:R-:W-:-:S07]  /*0220*/  IADD3 R25, PT, PT, -R7, RZ, RZ ;  /* 0x000000ff07197210 */ /* 0x000fce0007ffe1ff */
.L_x_2:
[----:B------:R-:W0:Y:S01]  /*0230*/  LDC.64 R20, c[0x0][0x388] ;  /* 0x0000e200ff147b82 */ /* 0x000e220000000a00 */
[----:B------:R-:W-:-:S07]  /*0240*/  IADD3 R29, PT, PT, R15, -0x3, RZ ;  /* 0xfffffffd0f1d7810 */ /* 0x000fce0007ffe0ff */
[----:B------:R-:W1:Y:S01]  /*0250*/  LDC.64 R16, c[0x0][0x390] ;  /* 0x0000e400ff107b82 */ /* 0x000e620000000a00 */
[----:B0-----:R-:W-:-:S06]  /*0260*/  IMAD.WIDE.U32 R28, R29, 0x2, R20 ;  /* 0x000000021d1c7825 */ /* 0x001fcc00078e0014 */
[----:B------:R-:W2:Y:S01]  /*0270*/  LDG.E.U16 R28, desc[UR4][R28.64] ;  /* 0x000000041c1c7981 */ /* 0x000ea2000c1e1500 */
[----:B-1----:R-:W-:-:S06]  /*0280*/  IMAD.WIDE.U32 R26, R13, 0x2, R16 ;  /* 0x000000020d1a7825 */ /* 0x002fcc00078e0010 */
[----:B------:R0:W3:Y:S01]  /*0290*/  LDG.E.U16 R26, desc[UR4][R26.64] ;  /* 0x000000041a1a7981 */ /* 0x0000e2000c1e1500 */
[C---:B------:R-:W-:Y:S02]  /*02a0*/  IADD3 R23, PT, PT, R15.reuse, -0x2, RZ ;  /* 0xfffffffe0f177810 */ /* 0x040fe40007ffe0ff */
[----:B0-----:R-:W-:Y:S01]  /*02b0*/  IADD3 R27, PT, PT, R15, -0x1, RZ ;  /* 0xffffffff0f1b7810 */ /* 0x001fe20007ffe0ff */
[----:B--2---:R-:W-:Y:S02]  /*02c0*/  HADD2.F32 R19, -RZ, R28.H0_H0 ;  /* 0x2000001cff137230 */ /* 0x004fe40000004100 */
[----:B---3--:R-:W-:-:S05]  /*02d0*/  HADD2.F32 R18, -RZ, R26.H0_H0 ;  /* 0x2000001aff127230 */ /* 0x008fca0000004100 */
[----:B------:R-:W-:Y:S01]  /*02e0*/  FFMA R24, R19, R18, R24 ;  /* 0x0000001213187223 */ /* 0x000fe20000000018 */
[----:B------:R-:W-:-:S04]  /*02f0*/  IMAD.WIDE.U32 R18, R23, 0x2, R20 ;  /* 0x0000000217127825 */ /* 0x000fc800078e0014 */
[--C-:B------:R-:W-:Y:S01]  /*0300*/  IMAD.WIDE.U32 R22, R4, 0x2, R16.reuse ;  /* 0x0000000204167825 */ /* 0x100fe200078e0010 */
[----:B------:R0:W2:Y:S03]  /*0310*/  LDG.E.U16 R26, desc[UR4][R18.64] ;  /* 0x00000004121a7981 */ /* 0x0000a6000c1e1500 */
[----:B------:R-:W-:Y:S02]  /*0320*/  IMAD.WIDE.U32 R28, R10, 0x2, R16 ;  /* 0x000000020a1c7825 */ /* 0x000fe400078e0010 */
[----:B------:R-:W3:Y:S04]  /*0330*/  LDG.E.U16 R22, desc[UR4][R22.64] ;  /* 0x0000000416167981 */ /* 0x000ee8000c1e1500 */
[----:B------:R-:W4:Y:S01]  /*0340*/  LDG.E.U16 R28, desc[UR4][R28.64] ;  /* 0x000000041c1c7981 */ /* 0x000f22000c1e1500 */
[----:B0-----:R-:W-:-:S05]  /*0350*/  IMAD.WIDE.U32 R18, R27, 0x2, R20 ;  /* 0x000000021b127825 */ /* 0x001fca00078e0014 */
[----:B------:R0:W5:Y:S02]  /*0360*/  LDG.E.U16 R27, desc[UR4][R18.64] ;  /* 0x00000004121b7981 */ /* 0x000164000c1e1500 */
[----:B0-----:R-:W-:-:S05]  /*0370*/  IADD3 R19, PT, PT, R15, 0x1, RZ ;  /* 0x000000010f137810 */ /* 0x001fca0007ffe0ff */
[----:B------:R-:W-:-:S06]  /*0380*/  IMAD.WIDE.U32 R18, R19, 0x2, R20 ;  /* 0x0000000213127825 */ /* 0x000fcc00078e0014 */
[----:B------:R-:W5:Y:S01]  /*0390*/  LDG.E.U16 R18, desc[UR4][R18.64] ;  /* 0x0000000412127981 */ /* 0x000f62000c1e1500 */
[----:B--2---:R-:W-:Y:S02]  /*03a0*/  HADD2.F32 R26, -RZ, R26.H0_H0 ;  /* 0x2000001aff1a7230 */ /* 0x004fe40000004100 */
[----:B---3--:R-:W-:-:S05]  /*03b0*/  HADD2.F32 R23, -RZ, R22.H0_H0 ;  /* 0x20000016ff177230 */ /* 0x008fca0000004100 */
[----:B------:R-:W-:Y:S01]  /*03c0*/  FFMA R24, R26, R23, R24 ;  /* 0x000000171a187223 */ /* 0x000fe20000000018 */
[----:B----4-:R-:W-:Y:S02]  /*03d0*/  HADD2.F32 R26, -RZ, R28.H0_H0 ;  /* 0x2000001cff1a7230 */ /* 0x010fe40000004100 */
[----:B-----5:R-:W-:Y:S02]  /*03e0*/  HADD2.F32 R27, -RZ, R27.H0_H0 ;  /* 0x2000001bff1b7230 */ /* 0x020fe40000004100 */
[----:B------:R-:W-:-:S04]  /*03f0*/  IMAD.WIDE.U32 R22, R8, 0x2, R16 ;  /* 0x0000000208167825 */ /* 0x000fc800078e0010 */
[----:B------:R-:W-:Y:S01]  /*0400*/  FFMA R24, R27, R26, R24 ;  /* 0x0000001a1b187223 */ /* 0x000fe20000000018 */
[----:B------:R-:W-:Y:S01]  /*0410*/  IMAD.WIDE.U32 R26, R15, 0x2, R20 ;  /* 0x000000020f1a7825 */ /* 0x000fe200078e0014 */
[----:B------:R0:W2:Y:S05]  /*0420*/  LDG.E.U16 R28, desc[UR4][R22.64] ;  /* 0x00000004161c7981 */ /* 0x0000aa000c1e1500 */
[----:B------:R1:W3:Y:S01]  /*0430*/  LDG.E.U16 R26, desc[UR4][R26.64] ;  /* 0x000000041a1a7981 */ /* 0x0002e2000c1e1500 */
[----:B0-----:R-:W-:-:S06]  /*0440*/  IMAD.WIDE.U32 R22, R12, 0x2, R16 ;  /* 0x000000020c167825 */ /* 0x001fcc00078e0010 */
[----:B------:R0:W4:Y:S01]  /*0450*/  LDG.E.U16 R22, desc[UR4][R22.64] ;  /* 0x0000000416167981 */ /* 0x000122000c1e1500 */
[C---:B-1----:R-:W-:Y:S02]  /*0460*/  IADD3 R27, PT, PT, R15.reuse, 0x2, RZ ;  /* 0x000000020f1b7810 */ /* 0x042fe40007ffe0ff */
[----:B0-----:R-:W-:Y:S01]  /*0470*/  IADD3 R23, PT, PT, R15, 0x4, RZ ;  /* 0x000000040f177810 */ /* 0x001fe20007ffe0ff */
[----:B--2---:R-:W-:Y:S02]  /*0480*/  HADD2.F32 R28, -RZ, R28.H0_H0 ;  /* 0x2000001cff1c7230 */ /* 0x004fe40000004100 */
[----:B---3--:R-:W-:-:S05]  /*0490*/  HADD2.F32 R29, -RZ, R26.H0_H0 ;  /* 0x2000001aff1d7230 */ /* 0x008fca0000004100 */
[----:B------:R-:W-:Y:S01]  /*04a0*/  FFMA R24, R29, R28, R24 ;  /* 0x0000001c1d187223 */ /* 0x000fe20000000018 */
[----:B------:R-:W-:Y:S02]  /*04b0*/  HADD2.F32 R29, -RZ, R18.H0_H0 ;  /* 0x20000012ff1d7230 */ /* 0x000fe40000004100 */
[----:B------:R-:W-:-:S04]  /*04c0*/  IMAD.WIDE.U32 R18, R27, 0x2, R20 ;  /* 0x000000021b127825 */ /* 0x000fc800078e0014 */
[----:B----4-:R-:W-:Y:S01]  /*04d0*/  HADD2.F32 R26, -RZ, R22.H0_H0 ;  /* 0x20000016ff1a7230 */ /* 0x010fe20000004100 */
[----:B------:R-:W-:-:S04]  /*04e0*/  IADD3 R28, PT, PT, R15, 0x3, RZ ;  /* 0x000000030f1c7810 */ /* 0x000fc80007ffe0ff */
[----:B------:R-:W-:Y:S02]  /*04f0*/  FFMA R26, R29, R26, R24 ;  /* 0x0000001a1d1a7223 */ /* 0x000fe40000000018 */
[----:B------:R0:W2:Y:S01]  /*0500*/  LDG.E.U16 R24, desc[UR4][R18.64] ;  /* 0x0000000412187981 */ /* 0x0000a2000c1e1500 */
[----:B------:R-:W-:-:S04]  /*0510*/  IMAD.WIDE.U32 R28, R28, 0x2, R20 ;  /* 0x000000021c1c7825 */ /* 0x000fc800078e0014 */
[----:B------:R-:W-:Y:S01]  /*0520*/  IMAD.WIDE.U32 R20, R23, 0x2, R20 ;  /* 0x0000000217147825 */ /* 0x000fe200078e0014 */
[----:B------:R-:W3:Y:S03]  /*0530*/  LDG.E.U16 R27, desc[UR4][R28.64] ;  /* 0x000000041c1b7981 */ /* 0x000ee6000c1e1500 */
[--C-:B0-----:R-:W-:Y:S02]  /*0540*/  IMAD.WIDE.U32 R18, R14, 0x2, R16.reuse ;  /* 0x000000020e127825 */ /* 0x101fe400078e0010 */
[----:B------:R-:W4:Y:S02]  /*0550*/  LDG.E.U16 R20, desc[UR4][R20.64] ;  /* 0x0000000414147981 */ /* 0x000f24000c1e1500 */
[--C-:B------:R-:W-:Y:S02]  /*0560*/  IMAD.WIDE.U32 R22, R9, 0x2, R16.reuse ;  /* 0x0000000209167825 */ /* 0x100fe400078e0010 */
[----:B------:R-:W5:Y:S02]  /*0570*/  LDG.E.U16 R18, desc[UR4][R18.64] ;  /* 0x0000000412127981 */ /* 0x000f64000c1e1500 */
[----:B------:R-:W-:-:S02]  /*0580*/  IMAD.WIDE.U32 R16, R11, 0x2, R16 ;  /* 0x000000020b107825 */ /* 0x000fc400078e0010 */
[----:B------:R-:W4:Y:S04]  /*0590*/  LDG.E.U16 R22, desc[UR4][R22.64] ;  /* 0x0000000416167981 */ /* 0x000f28000c1e1500 */
[----:B------:R-:W4:Y:S01]  /*05a0*/  LDG.E.U16 R16, desc[UR4][R16.64] ;  /* 0x0000000410107981 */ /* 0x000f22000c1e1500 */
[----:B------:R-:W-:-:S04]  /*05b0*/  IADD3 R25, PT, PT, R25, 0x8, RZ ;  /* 0x0000000819197810 */ /* 0x000fc80007ffe0ff */
[----:B------:R-:W-:Y:S02]  /*05c0*/  ISETP.NE.AND P1, PT, R25, RZ, PT ;  /* 0x000000ff1900720c */ /* 0x000fe40003f25270 */
[----:B------:R-:W-:Y:S02]  /*05d0*/  IADD3 R15, PT, PT, R15, 0x8, RZ ;  /* 0x000000080f0f7810 */ /* 0x000fe40007ffe0ff */
[C---:B------:R-:W-:Y:S02]  /*05e0*/  LEA R4, R5.reuse, R4, 0x3 ;  /* 0x0000000405047211 */ /* 0x040fe400078e18ff */
[C---:B------:R-:W-:Y:S02]  /*05f0*/  LEA R10, R5.reuse, R10, 0x3 ;  /* 0x0000000a050a7211 */ /* 0x040fe400078e18ff */
[C---:B------:R-:W-:Y:S02]  /*0600*/  LEA R8, R5.reuse, R8, 0x3 ;  /* 0x0000000805087211 */ /* 0x040fe400078e18ff */
[----:B------:R-:W-:-:S02]  /*0610*/  LEA R12, R5, R12, 0x3 ;  /* 0x0000000c050c7211 */ /* 0x000fc400078e18ff */
[C---:B------:R-:W-:Y:S02]  /*0620*/  LEA R14, R5.reuse, R14, 0x3 ;  /* 0x0000000e050e7211 */ /* 0x040fe400078e18ff */
[C---:B------:R-:W-:Y:S02]  /*0630*/  LEA R9, R5.reuse, R9, 0x3 ;  /* 0x0000000905097211 */ /* 0x040fe400078e18ff */
[C---:B------:R-:W-:Y:S02]  /*0640*/  LEA R11, R5.reuse, R11, 0x3 ;  /* 0x0000000b050b7211 */ /* 0x040fe400078e18ff */
[----:B------:R-:W-:Y:S01]  /*0650*/  LEA R13, R5, R13, 0x3 ;  /* 0x0000000d050d7211 */ /* 0x000fe200078e18ff */
[----:B--2---:R-:W-:Y:S02]  /*0660*/  HADD2.F32 R24, -RZ, R24.H0_H0 ;  /* 0x20000018ff187230 */ /* 0x004fe40000004100 */
[----:B---3--:R-:W-:Y:S02]  /*0670*/  HADD2.F32 R27, -RZ, R27.H0_H0 ;  /* 0x2000001bff1b7230 */ /* 0x008fe40000004100 */
[----:B-----5:R-:W-:-:S02]  /*0680*/  HADD2.F32 R29, -RZ, R18.H0_H0 ;  /* 0x20000012ff1d7230 */ /* 0x020fc40000004100 */
[----:B----4-:R-:W-:-:S03]  /*0690*/  HADD2.F32 R28, -RZ, R22.H0_H0 ;  /* 0x20000016ff1c7230 */ /* 0x010fc60000004100 */
[----:B------:R-:W-:Y:S01]  /*06a0*/  FFMA R24, R24, R29, R26 ;  /* 0x0000001d18187223 */ /* 0x000fe2000000001a */
[----:B------:R-:W-:Y:S02]  /*06b0*/  HADD2.F32 R19, -RZ, R20.H0_H0 ;  /* 0x20000014ff137230 */ /* 0x000fe40000004100 */
[----:B------:R-:W-:Y:S02]  /*06c0*/  HADD2.F32 R18, -RZ, R16.H0_H0 ;  /* 0x20000010ff127230 */ /* 0x000fe40000004100 */
[----:B------:R-:W-:-:S04]  /*06d0*/  FFMA R24, R27, R28, R24 ;  /* 0x0000001c1b187223 */ /* 0x000fc80000000018 */
[----:B------:R-:W-:Y:S01]  /*06e0*/  FFMA R24, R19, R18, R24 ;  /* 0x0000001213187223 */ /* 0x000fe20000000018 */
[----:B------:R-:W-:Y:S06]  /*06f0*/  @P1 BRA `(.L_x_2) ;  /* 0xfffffff800cc1947 */ /* 0x000fec000383ffff */
.L_x_1:
[----:B------:R-:W-:Y:S05]  /*0700*/  @!P0 BRA `(.L_x_0) ;  /* 0x0000000400448947 */ /* 0x000fea0003800000 */
[----:B------:R-:W-:Y:S02]  /*0710*/  ISETP.GE.U32.AND P0, PT, R6, 0x4, PT ;  /* 0x000000040600780c */ /* 0x000fe40003f06070 */
[----:B------:R-:W-:-:S04]  /*0720*/  LOP3.LUT R25, R2, 0x3, RZ, 0xc0, !PT ;  /* 0x0000000302197812 */ /* 0x000fc800078ec0ff */
[----:B------:R-:W-:-:S07]  /*0730*/  ISETP.NE.AND P1, PT, R25, RZ, PT ;  /* 0x000000ff1900720c */ /* 0x000fce0003f25270 */
[----:B------:R-:W-:Y:S06]  /*0740*/  @!P0 BRA `(.L_x_3) ;  /* 0x00000000009c8947 */ /* 0x000fec0003800000 */
[----:B------:R-:W0:Y:S01]  /*0750*/  LDC.64 R8, c[0x0][0x390] ;  /* 0x0000e400ff087b82 */ /* 0x000e220000000a00 */
[----:B------:R-:W-:Y:S02]  /*0760*/  IMAD R13, R3, R2, R7 ;  /* 0x00000002030d7224 */ /* 0x000fe400078e0207 */
[----:B------:R-:W-:-:S03]  /*0770*/  IMAD R6, R7, R5, R0 ;  /* 0x0000000507067224 */ /* 0x000fc600078e0200 */
[C---:B------:R-:W-:Y:S02]  /*0780*/  IADD3 R21, PT, PT, R13.reuse, 0x1, RZ ;  /* 0x000000010d157810 */ /* 0x040fe40007ffe0ff */
[----:B------:R-:W1:Y:S01]  /*0790*/  LDC.64 R10, c[0x0][0x388] ;  /* 0x0000e200ff0a7b82 */ /* 0x000e620000000a00 */
[C---:B------:R-:W-:Y:S02]  /*07a0*/  IADD3 R15, PT, PT, R13.reuse, 0x2, RZ ;  /* 0x000000020d0f7810 */ /* 0x040fe40007ffe0ff */
[----:B------:R-:W-:Y:S01]  /*07b0*/  IADD3 R27, PT, PT, R13, 0x3, RZ ;  /* 0x000000030d1b7810 */ /* 0x000fe20007ffe0ff */
[C---:B0-----:R-:W-:Y:S01]  /*07c0*/  IMAD.WIDE.U32 R18, R6.reuse, 0x2, R8 ;  /* 0x0000000206127825 */ /* 0x041fe200078e0008 */
[----:B------:R-:W-:-:S04]  /*07d0*/  IADD3 R6, PT, PT, R6, R5, RZ ;  /* 0x0000000506067210 */ /* 0x000fc80007ffe0ff */
[CC--:B------:R-:W-:Y:S01]  /*07e0*/  IADD3 R14, PT, PT, R6.reuse, R5.reuse, RZ ;  /* 0x00000005060e7210 */ /* 0x0c0fe20007ffe0ff */
[--C-:B-1----:R-:W-:Y:S01]  /*07f0*/  IMAD.WIDE.U32 R22, R13, 0x2, R10.reuse ;  /* 0x000000020d167825 */ /* 0x102fe200078e000a */
[----:B------:R-:W2:Y:S03]  /*0800*/  LDG.E.U16 R18, desc[UR4][R18.64] ;  /* 0x0000000412127981 */ /* 0x000ea6000c1e1500 */
[----:B------:R-:W-:Y:S01]  /*0810*/  IMAD.WIDE.U32 R20, R21, 0x2, R10 ;  /* 0x0000000215147825 */ /* 0x000fe200078e000a */
[----:B------:R-:W3:Y:S03]  /*0820*/  LDG.E.U16 R4, desc[UR4][R22.64] ;  /* 0x0000000416047981 */ /* 0x000ee6000c1e1500 */
[----:B------:R-:W-:Y:S01]  /*0830*/  IMAD.WIDE.U32 R16, R6, 0x2, R8 ;  /* 0x0000000206107825 */ /* 0x000fe200078e0008 */
[----:B------:R-:W-:Y:S01]  /*0840*/  IADD3 R29, PT, PT, R14, R5, RZ ;  /* 0x000000050e1d7210 */ /* 0x000fe20007ffe0ff */
[----:B------:R-:W4:Y:S02]  /*0850*/  LDG.E.U16 R20, desc[UR4][R20.64] ;  /* 0x0000000414147981 */ /* 0x000f24000c1e1500 */
[----:B------:R-:W-:-:S02]  /*0860*/  IMAD.WIDE.U32 R12, R15, 0x2, R10 ;  /* 0x000000020f0c7825 */ /* 0x000fc400078e000a */
[----:B------:R-:W5:Y:S02]  /*0870*/  LDG.E.U16 R16, desc[UR4][R16.64] ;  /* 0x0000000410107981 */ /* 0x000f64000c1e1500 */
[----:B------:R-:W-:Y:S02]  /*0880*/  IMAD.WIDE.U32 R14, R14, 0x2, R8 ;  /* 0x000000020e0e7825 */ /* 0x000fe400078e0008 */
[----:B------:R-:W5:Y:S02]  /*0890*/  LDG.E.U16 R12, desc[UR4][R12.64] ;  /* 0x000000040c0c7981 */ /* 0x000f64000c1e1500 */
[----:B------:R-:W-:Y:S02]  /*08a0*/  IMAD.WIDE.U32 R10, R27, 0x2, R10 ;  /* 0x000000021b0a7825 */ /* 0x000fe400078e000a */
[----:B------:R-:W5:Y:S02]  /*08b0*/  LDG.E.U16 R14, desc[UR4][R14.64] ;  /* 0x000000040e0e7981 */ /* 0x000f64000c1e1500 */
[----:B------:R-:W-:-:S02]  /*08c0*/  IMAD.WIDE.U32 R8, R29, 0x2, R8 ;  /* 0x000000021d087825 */ /* 0x000fc400078e0008 */
[----:B------:R-:W5:Y:S04]  /*08d0*/  LDG.E.U16 R10, desc[UR4][R10.64] ;  /* 0x000000040a0a7981 */ /* 0x000f68000c1e1500 */
[----:B------:R-:W5:Y:S01]  /*08e0*/  LDG.E.U16 R8, desc[UR4][R8.64] ;  /* 0x0000000408087981 */ /* 0x000f62000c1e1500 */
[----:B------:R-:W-:Y:S01]  /*08f0*/  IADD3 R7, PT, PT, R7, 0x4, RZ ;  /* 0x0000000407077810 */ /* 0x000fe20007ffe0ff */
[----:B--2---:R-:W-:Y:S02]  /*0900*/  HADD2.F32 R18, -RZ, R18.H0_H0 ;  /* 0x20000012ff127230 */ /* 0x004fe40000004100 */
[----:B---3--:R-:W-:Y:S02]  /*0910*/  HADD2.F32 R19, -RZ, R4.H0_H0 ;  /* 0x20000004ff137230 */ /* 0x008fe40000004100 */
[----:B----4-:R-:W-:-:S03]  /*0920*/  HADD2.F32 R21, -RZ, R20.H0_H0 ;  /* 0x20000014ff157230 */ /* 0x010fc60000004100 */
[----:B------:R-:W-:Y:S01]  /*0930*/  FFMA R18, R19, R18, R24 ;  /* 0x0000001213127223 */ /* 0x000fe20000000018 */
[----:B-----5:R-:W-:Y:S02]  /*0940*/  HADD2.F32 R4, -RZ, R16.H0_H0 ;  /* 0x20000010ff047230 */ /* 0x020fe40000004100 */
[----:B------:R-:W-:-:S03]  /*0950*/  HADD2.F32 R17, -RZ, R12.H0_H0 ;  /* 0x2000000cff117230 */ /* 0x000fc60000004100 */
[----:B------:R-:W-:Y:S01]  /*0960*/  FFMA R4, R21, R4, R18 ;  /* 0x0000000415047223 */ /* 0x000fe20000000012 */
[----:B------:R-:W-:Y:S02]  /*0970*/  HADD2.F32 R6, -RZ, R14.H0_H0 ;  /* 0x2000000eff067230 */ /* 0x000fe40000004100 */
[----:B------:R-:W-:-:S03]  /*0980*/  HADD2.F32 R13, -RZ, R10.H0_H0 ;  /* 0x2000000aff0d7230 */ /* 0x000fc60000004100 */
[----:B------:R-:W-:Y:S01]  /*0990*/  FFMA R4, R17, R6, R4 ;  /* 0x0000000611047223 */ /* 0x000fe20000000004 */
[----:B------:R-:W-:-:S05]  /*09a0*/  HADD2.F32 R24, -RZ, R8.H0_H0 ;  /* 0x20000008ff187230 */ /* 0x000fca0000004100 */
[----:B------:R-:W-:-:S07]  /*09b0*/  FFMA R24, R13, R24, R4 ;  /* 0x000000180d187223 */ /* 0x000fce0000000004 */
.L_x_3:
[----:B------:R-:W-:Y:S05]  /*09c0*/  @!P1 BRA `(.L_x_0) ;  /* 0x0000000000949947 */ /* 0x000fea0003800000 */
[----:B------:R-:W-:Y:S02]  /*09d0*/  ISETP.NE.AND P0, PT, R25, 0x1, PT ;  /* 0x000000011900780c */ /* 0x000fe40003f05270 */
[----:B------:R-:W-:-:S04]  /*09e0*/  LOP3.LUT R4, R2, 0x1, RZ, 0xc0, !PT ;  /* 0x0000000102047812 */ /* 0x000fc800078ec0ff */
[----:B------:R-:W-:-:S07]  /*09f0*/  ISETP.NE.U32.AND P1, PT, R4, 0x1, PT ;  /* 0x000000010400780c */ /* 0x000fce0003f25070 */
[----:B------:R-:W-:Y:S06]  /*0a00*/  @!P0 BRA `(.L_x_4) ;  /* 0x0000000000548947 */ /* 0x000fec0003800000 */
[----:B------:R-:W0:Y:S01]  /*0a10*/  LDC.64 R10, c[0x0][0x388] ;  /* 0x0000e200ff0a7b82 */ /* 0x000e220000000a00 */
[----:B------:R-:W-:Y:S02]  /*0a20*/  IMAD R13, R3, R2, R7 ;  /* 0x00000002030d7224 */ /* 0x000fe400078e0207 */
[----:B------:R-:W-:-:S03]  /*0a30*/  IMAD R12, R7, R5, R0 ;  /* 0x00000005070c7224 */ /* 0x000fc600078e0200 */
[C---:B------:R-:W-:Y:S02]  /*0a40*/  IADD3 R17, PT, PT, R13.reuse, 0x1, RZ ;  /* 0x000000010d117810 */ /* 0x040fe40007ffe0ff */
[----:B------:R-:W1:Y:S01]  /*0a50*/  LDC.64 R8, c[0x0][0x390] ;  /* 0x0000e400ff087b82 */ /* 0x000e620000000a00 */
[----:B------:R-:W-:Y:S01]  /*0a60*/  IADD3 R19, PT, PT, R12, R5, RZ ;  /* 0x000000050c137210 */ /* 0x000fe20007ffe0ff */
[----:B0-----:R-:W-:-:S04]  /*0a70*/  IMAD.WIDE.U32 R14, R13, 0x2, R10 ;  /* 0x000000020d0e7825 */ /* 0x001fc800078e000a */
[----:B------:R-:W-:Y:S02]  /*0a80*/  IMAD.WIDE.U32 R10, R17, 0x2, R10 ;  /* 0x00000002110a7825 */ /* 0x000fe400078e000a */
[----:B------:R-:W2:Y:S02]  /*0a90*/  LDG.E.U16 R14, desc[UR4][R14.64] ;  /* 0x000000040e0e7981 */ /* 0x000ea4000c1e1500 */
[--C-:B-1----:R-:W-:Y:S02]  /*0aa0*/  IMAD.WIDE.U32 R12, R12, 0x2, R8.reuse ;  /* 0x000000020c0c7825 */ /* 0x102fe400078e0008 */
[----:B------:R-:W3:Y:S02]  /*0ab0*/  LDG.E.U16 R10, desc[UR4][R10.64] ;  /* 0x000000040a0a7981 */ /* 0x000ee4000c1e1500 */
[----:B------:R-:W-:Y:S02]  /*0ac0*/  IMAD.WIDE.U32 R8, R19, 0x2, R8 ;  /* 0x0000000213087825 */ /* 0x000fe400078e0008 */
[----:B------:R-:W4:Y:S04]  /*0ad0*/  LDG.E.U16 R12, desc[UR4][R12.64] ;  /* 0x000000040c0c7981 */ /* 0x000f28000c1e1500 */
[----:B------:R-:W5:Y:S01]  /*0ae0*/  LDG.E.U16 R8, desc[UR4][R8.64] ;  /* 0x0000000408087981 */ /* 0x000f62000c1e1500 */
[----:B------:R-:W-:Y:S01]  /*0af0*/  IADD3 R7, PT, PT, R7, 0x2, RZ ;  /* 0x0000000207077810 */ /* 0x000fe20007ffe0ff */
[----:B--2---:R-:W-:-:S02]  /*0b00*/  HADD2.F32 R17, -RZ, R14.H0_H0 ;  /* 0x2000000eff117230 */ /* 0x004fc40000004100 */
[----:B---3--:R-:W-:Y:S02]  /*0b10*/  HADD2.F32 R19, -RZ, R10.H0_H0 ;  /* 0x2000000aff137230 */ /* 0x008fe40000004100 */
[----:B----4-:R-:W-:Y:S02]  /*0b20*/  HADD2.F32 R4, -RZ, R12.H0_H0 ;  /* 0x2000000cff047230 */ /* 0x010fe40000004100 */
[----:B-----5:R-:W-:-:S03]  /*0b30*/  HADD2.F32 R6, -RZ, R8.H0_H0 ;  /* 0x20000008ff067230 */ /* 0x020fc60000004100 */
[----:B------:R-:W-:-:S04]  /*0b40*/  FFMA R4, R17, R4, R24 ;  /* 0x0000000411047223 */ /* 0x000fc80000000018 */
[----:B------:R-:W-:-:S07]  /*0b50*/  FFMA R24, R19, R6, R4 ;  /* 0x0000000613187223 */ /* 0x000fce0000000004 */
.L_x_4:
[----:B------:R-:W-:Y:S05]  /*0b60*/  @P1 BRA `(.L_x_0) ;  /* 0x00000000002c1947 */ /* 0x000fea0003800000 */
[----:B------:R-:W0:Y:S01]  /*0b70*/  LDC.64 R8, c[0x0][0x388] ;  /* 0x0000e200ff087b82 */ /* 0x000e220000000a00 */
[----:B------:R-:W-:Y:S02]  /*0b80*/  IMAD R13, R3, R2, R7 ;  /* 0x00000002030d7224 */ /* 0x000fe400078e0207 */
[----:B------:R-:W-:-:S05]  /*0b90*/  IMAD R15, R7, R5, R0 ;  /* 0x00000005070f7224 */ /* 0x000fca00078e0200 */
[----:B------:R-:W1:Y:S01]  /*0ba0*/  LDC.64 R10, c[0x0][0x390] ;  /* 0x0000e400ff0a7b82 */ /* 0x000e620000000a00 */
[----:B0-----:R-:W-:-:S06]  /*0bb0*/  IMAD.WIDE.U32 R6, R13, 0x2, R8 ;  /* 0x000000020d067825 */ /* 0x001fcc00078e0008 */
[----:B------:R-:W2:Y:S01]  /*0bc0*/  LDG.E.U16 R6, desc[UR4][R6.64] ;  /* 0x0000000406067981 */ /* 0x000ea2000c1e1500 */
[----:B-1----:R-:W-:-:S06]  /*0bd0*/  IMAD.WIDE.U32 R8, R15, 0x2, R10 ;  /* 0x000000020f087825 */ /* 0x002fcc00078e000a */
[----:B------:R-:W3:Y:S01]  /*0be0*/  LDG.E.U16 R8, desc[UR4][R8.64] ;  /* 0x0000000408087981 */ /* 0x000ee2000c1e1500 */
[----:B--2---:R-:W-:Y:S02]  /*0bf0*/  HADD2.F32 R11, -RZ, R6.H0_H0 ;  /* 0x20000006ff0b7230 */ /* 0x004fe40000004100 */
[----:B---3--:R-:W-:-:S05]  /*0c00*/  HADD2.F32 R2, -RZ, R8.H0_H0 ;  /* 0x20000008ff027230 */ /* 0x008fca0000004100 */
[----:B------:R-:W-:-:S07]  /*0c10*/  FFMA R24, R11, R2, R24 ;  /* 0x000000020b187223 */ /* 0x000fce0000000018 */
.L_x_0:
[----:B------:R-:W0:Y:S01]  /*0c20*/  LDC.64 R6, c[0x0][0x380] ;  /* 0x0000e000ff067b82 */ /* 0x000e220000000a00 */
[----:B------:R-:W-:-:S07]  /*0c30*/  IMAD R3, R3, R5, R0 ;  /* 0x0000000503037224 */ /* 0x000fce00078e0200 */
[----:B------:R-:W1:Y:S01]  /*0c40*/  LDC.U16 R5, c[0x0][0x3a4] ;  /* 0x0000e900ff057b82 */ /* 0x000e620000000400 */
[----:B0-----:R-:W-:-:S05]  /*0c50*/  IMAD.WIDE.U32 R2, R3, 0x2, R6 ;  /* 0x0000000203027825 */ /* 0x001fca00078e0006 */
[----:B------:R-:W2:Y:S02]  /*0c60*/  LDG.E.U16 R4, desc[UR4][R2.64] ;  /* 0x0000000402047981 */ /* 0x000ea4000c1e1500 */
[----:B------:R-:W0:Y:S01]  /*0c70*/  LDC.U16 R0, c[0x0][0x3a6] ;  /* 0x0000e980ff007b82 */ /* 0x000e220000000400 */
[----:B-1----:R-:W-:Y:S02]  /*0c80*/  HADD2.F32 R5, -RZ, R5.H0_H0 ;  /* 0x20000005ff057230 */ /* 0x002fe40000004100 */
[----:B0-----:R-:W-:Y:S02]  /*0c90*/  HADD2.F32 R0, -RZ, R0.H0_H0 ;  /* 0x20000000ff007230 */ /* 0x001fe40000004100 */
[----:B--2---:R-:W-:-:S05]  /*0ca0*/  HADD2.F32 R7, -RZ, R4.H0_H0 ;  /* 0x20000004ff077230 */ /* 0x004fca0000004100 */
[----:B------:R-:W-:-:S04]  /*0cb0*/  FMUL R0, R0, R7 ;  /* 0x0000000700007220 */ /* 0x000fc80000400000 */
[----:B------:R-:W-:-:S05]  /*0cc0*/  FFMA R0, R5, R24, R0 ;  /* 0x0000001805007223 */ /* 0x000fca0000000000 */
[----:B------:R-:W-:-:S05]  /*0cd0*/  F2FP.F16.F32.PACK_AB R0, RZ, R0 ;  /* 0x00000000ff00723e */ /* 0x000fca00000000ff */
[----:B------:R-:W-:Y:S01]  /*0ce0*/  STG.E.U16 desc[UR4][R2.64], R0 ;  /* 0x0000000002007986 */ /* 0x000fe2000c101504 */
[----:B------:R-:W-:Y:S05]  /*0cf0*/  EXIT ;  /* 0x000000000000794d */ /* 0x000fea0003800000 */
.L_x_5:
[----:B------:R-:W-:-:S00]  /*0d00*/  BRA `(.L_x_5) ;  /* 0xfffffffc00fc7947 */ /* 0x000fc0000383ffff */
[----:B------:R-:W-:-:S00]  /*0d10*/  NOP ;  /* 0x0000000000007918 */ /* 0x000fc00000000000 */
        /* <DEDUP_REMOVED lines=14> */
.L_x_6:


//--------------------- .nv.shared.reserved.0     --------------------------
	.section	.nv.shared.reserved.0,"aw",@nobits
	.weak		__nv_reservedSMEM_offset_0_alias
	.size		__nv_reservedSMEM_offset_0_alias, 0, 64
	.other		__nv_reservedSMEM_offset_0_alias,@"STO_CUDA_RESERVED_SHARED STV_DEFAULT"
__nv_reservedSMEM_offset_0_alias:
	.zero		0
	.zero		64


//--------------------- .nv.constant0._Z16gemm_cuda_kernelI6__halfEvPT_PKS1_S4_iiiS1_S1_ --------------------------
	.section	.nv.constant0._Z16gemm_cuda_kernelI6__halfEvPT_PKS1_S4_iiiS1_S1_,"a",@progbits
	.sectionflags	@""
	.align	4
.nv.constant0._Z16gemm_cuda_kernelI6__halfEvPT_PKS1_S4_iiiS1_S1_:
	.zero		936


//--------------------- SYMBOLS --------------------------

	.type		.nv.reservedSmem.offset0,@object
	.size		.nv.reservedSmem.offset0,0x4
